//
// Generated by NVIDIA NVVM Compiler
//
// Compiler Build ID: CL-36424714
// Cuda compilation tools, release 13.0, V13.0.88
// Based on NVVM 20.0.0
//

.version 9.0
.target sm_100
.address_size 64

	// .globl	_Z6matmulPfS_S_i

.visible .entry _Z6matmulPfS_S_i(
	.param .u64 .ptr .align 1 _Z6matmulPfS_S_i_param_0,
	.param .u64 .ptr .align 1 _Z6matmulPfS_S_i_param_1,
	.param .u64 .ptr .align 1 _Z6matmulPfS_S_i_param_2,
	.param .u32 _Z6matmulPfS_S_i_param_3
)
{
	.reg .pred 	%p<10>;
	.reg .b32 	%r<81>;
	.reg .b32 	%f<67>;
	.reg .b64 	%rd<48>;

	ld.param.u64 	%rd5, [_Z6matmulPfS_S_i_param_0];
	ld.param.u64 	%rd6, [_Z6matmulPfS_S_i_param_1];
	ld.param.u64 	%rd4, [_Z6matmulPfS_S_i_param_2];
	ld.param.u32 	%r44, [_Z6matmulPfS_S_i_param_3];
	cvta.to.global.u64 	%rd1, %rd6;
	cvta.to.global.u64 	%rd2, %rd5;
	mov.u32 	%r45, %ctaid.x;
	mov.u32 	%r46, %ntid.x;
	mov.u32 	%r47, %tid.x;
	mad.lo.s32 	%r1, %r45, %r46, %r47;
	mov.u32 	%r48, %ctaid.y;
	mov.u32 	%r49, %ntid.y;
	mul.lo.s32 	%r2, %r48, %r49;
	mov.u32 	%r3, %tid.y;
	add.s32 	%r50, %r2, %r3;
	max.s32 	%r51, %r1, %r50;
	setp.ge.s32 	%p1, %r51, %r44;
	@%p1 bra 	$L__BB0_13;
	mul.lo.s32 	%r5, %r44, %r1;
	and.b32  	%r6, %r44, 7;
	setp.lt.u32 	%p2, %r44, 8;
	mov.f32 	%f66, 0f00000000;
	mov.b32 	%r79, 0;
	@%p2 bra 	$L__BB0_4;
	and.b32  	%r79, %r44, 2147483640;
	neg.s32 	%r77, %r79;
	add.s32 	%r53, %r3, %r44;
	add.s32 	%r76, %r53, %r2;
	shl.b32 	%r10, %r44, 3;
	shl.b32 	%r54, %r44, 1;
	add.s32 	%r75, %r50, %r54;
	mad.lo.s32 	%r74, %r44, 3, %r50;
	shl.b32 	%r55, %r44, 2;
	add.s32 	%r73, %r50, %r55;
	mad.lo.s32 	%r72, %r44, 5, %r50;
	mad.lo.s32 	%r71, %r44, 6, %r50;
	mad.lo.s32 	%r70, %r44, 7, %r50;
	add.s64 	%rd3, %rd2, 16;
	mov.f32 	%f66, 0f00000000;
	mov.u32 	%r68, %r5;
	mov.u32 	%r69, %r50;
$L__BB0_3:
	.pragma "nounroll";
	mul.wide.s32 	%rd7, %r68, 4;
	add.s64 	%rd8, %rd3, %rd7;
	ld.global.f32 	%f16, [%rd8+-16];
	mul.wide.u32 	%rd9, %r69, 4;
	add.s64 	%rd10, %rd1, %rd9;
	ld.global.f32 	%f17, [%rd10];
	fma.rn.f32 	%f18, %f16, %f17, %f66;
	ld.global.f32 	%f19, [%rd8+-12];
	mul.wide.u32 	%rd11, %r76, 4;
	add.s64 	%rd12, %rd1, %rd11;
	ld.global.f32 	%f20, [%rd12];
	fma.rn.f32 	%f21, %f19, %f20, %f18;
	ld.global.f32 	%f22, [%rd8+-8];
	mul.wide.u32 	%rd13, %r75, 4;
	add.s64 	%rd14, %rd1, %rd13;
	ld.global.f32 	%f23, [%rd14];
	fma.rn.f32 	%f24, %f22, %f23, %f21;
	ld.global.f32 	%f25, [%rd8+-4];
	mul.wide.u32 	%rd15, %r74, 4;
	add.s64 	%rd16, %rd1, %rd15;
	ld.global.f32 	%f26, [%rd16];
	fma.rn.f32 	%f27, %f25, %f26, %f24;
	ld.global.f32 	%f28, [%rd8];
	mul.wide.u32 	%rd17, %r73, 4;
	add.s64 	%rd18, %rd1, %rd17;
	ld.global.f32 	%f29, [%rd18];
	fma.rn.f32 	%f30, %f28, %f29, %f27;
	ld.global.f32 	%f31, [%rd8+4];
	mul.wide.u32 	%rd19, %r72, 4;
	add.s64 	%rd20, %rd1, %rd19;
	ld.global.f32 	%f32, [%rd20];
	fma.rn.f32 	%f33, %f31, %f32, %f30;
	ld.global.f32 	%f34, [%rd8+8];
	mul.wide.u32 	%rd21, %r71, 4;
	add.s64 	%rd22, %rd1, %rd21;
	ld.global.f32 	%f35, [%rd22];
	fma.rn.f32 	%f36, %f34, %f35, %f33;
	ld.global.f32 	%f37, [%rd8+12];
	mul.wide.u32 	%rd23, %r70, 4;
	add.s64 	%rd24, %rd1, %rd23;
	ld.global.f32 	%f38, [%rd24];
	fma.rn.f32 	%f66, %f37, %f38, %f36;
	add.s32 	%r77, %r77, 8;
	add.s32 	%r76, %r76, %r10;
	add.s32 	%r75, %r75, %r10;
	add.s32 	%r74, %r74, %r10;
	add.s32 	%r73, %r73, %r10;
	add.s32 	%r72, %r72, %r10;
	add.s32 	%r71, %r71, %r10;
	add.s32 	%r70, %r70, %r10;
	add.s32 	%r69, %r69, %r10;
	add.s32 	%r68, %r68, 8;
	setp.ne.s32 	%p3, %r77, 0;
	@%p3 bra 	$L__BB0_3;
$L__BB0_4:
	setp.eq.s32 	%p4, %r6, 0;
	@%p4 bra 	$L__BB0_12;
	and.b32  	%r38, %r44, 3;
	setp.lt.u32 	%p5, %r6, 4;
	@%p5 bra 	$L__BB0_7;
	add.s32 	%r56, %r79, %r5;
	mul.wide.s32 	%rd25, %r56, 4;
	add.s64 	%rd26, %rd2, %rd25;
	ld.global.f32 	%f40, [%rd26];
	mad.lo.s32 	%r57, %r79, %r44, %r50;
	mul.wide.u32 	%rd27, %r57, 4;
	add.s64 	%rd28, %rd1, %rd27;
	ld.global.f32 	%f41, [%rd28];
	fma.rn.f32 	%f42, %f40, %f41, %f66;
	ld.global.f32 	%f43, [%rd26+4];
	add.s32 	%r58, %r57, %r44;
	mul.wide.u32 	%rd29, %r58, 4;
	add.s64 	%rd30, %rd1, %rd29;
	ld.global.f32 	%f44, [%rd30];
	fma.rn.f32 	%f45, %f43, %f44, %f42;
	ld.global.f32 	%f46, [%rd26+8];
	add.s32 	%r59, %r58, %r44;
	mul.wide.u32 	%rd31, %r59, 4;
	add.s64 	%rd32, %rd1, %rd31;
	ld.global.f32 	%f47, [%rd32];
	fma.rn.f32 	%f48, %f46, %f47, %f45;
	ld.global.f32 	%f49, [%rd26+12];
	add.s32 	%r60, %r59, %r44;
	mul.wide.u32 	%rd33, %r60, 4;
	add.s64 	%rd34, %rd1, %rd33;
	ld.global.f32 	%f50, [%rd34];
	fma.rn.f32 	%f66, %f49, %f50, %f48;
	add.s32 	%r79, %r79, 4;
$L__BB0_7:
	setp.eq.s32 	%p6, %r38, 0;
	@%p6 bra 	$L__BB0_12;
	setp.eq.s32 	%p7, %r38, 1;
	@%p7 bra 	$L__BB0_10;
	add.s32 	%r61, %r79, %r5;
	mul.wide.s32 	%rd35, %r61, 4;
	add.s64 	%rd36, %rd2, %rd35;
	ld.global.f32 	%f52, [%rd36];
	mad.lo.s32 	%r62, %r79, %r44, %r50;
	mul.wide.u32 	%rd37, %r62, 4;
	add.s64 	%rd38, %rd1, %rd37;
	ld.global.f32 	%f53, [%rd38];
	fma.rn.f32 	%f54, %f52, %f53, %f66;
	ld.global.f32 	%f55, [%rd36+4];
	add.s32 	%r63, %r62, %r44;
	mul.wide.u32 	%rd39, %r63, 4;
	add.s64 	%rd40, %rd1, %rd39;
	ld.global.f32 	%f56, [%rd40];
	fma.rn.f32 	%f66, %f55, %f56, %f54;
	add.s32 	%r79, %r79, 2;
$L__BB0_10:
	and.b32  	%r64, %r44, 1;
	setp.eq.b32 	%p8, %r64, 1;
	not.pred 	%p9, %p8;
	@%p9 bra 	$L__BB0_12;
	add.s32 	%r65, %r79, %r5;
	mul.wide.s32 	%rd41, %r65, 4;
	add.s64 	%rd42, %rd2, %rd41;
	ld.global.f32 	%f57, [%rd42];
	mad.lo.s32 	%r66, %r79, %r44, %r50;
	mul.wide.u32 	%rd43, %r66, 4;
	add.s64 	%rd44, %rd1, %rd43;
	ld.global.f32 	%f58, [%rd44];
	fma.rn.f32 	%f66, %f57, %f58, %f66;
$L__BB0_12:
	add.s32 	%r67, %r5, %r50;
	cvta.to.global.u64 	%rd45, %rd4;
	mul.wide.s32 	%rd46, %r67, 4;
	add.s64 	%rd47, %rd45, %rd46;
	st.global.f32 	[%rd47], %f66;
$L__BB0_13:
	ret;

}


// ===== COMPILED SASS (sm_100) =====

	.target	sm_100

	.elftype	@"ET_EXEC"


//--------------------- .note.nv.tkinfo           --------------------------
	.section	.note.nv.tkinfo,"",@"SHT_NOTE"
	.sectionflags	@"SHF_NOTE_NV_TKINFO"
	.tkinfo
        /*0018*/ 	.word	0x00000002
        /*0030*/ 	.string	""
        /*0030*/ 	.string	"ptxas"
        /*0030*/ 	.string	"Cuda compilation tools, release 13.0, V13.0.88"
        /*0030*/ 	.string	"Build cuda_13.0.r13.0/compiler.36424714_0"
        /*0030*/ 	.string	"-arch sm_100 -m 64 "



//--------------------- .note.nv.cuinfo           --------------------------
	.section	.note.nv.cuinfo,"",@"SHT_NOTE"
	.sectionflags	@"SHF_NOTE_NV_CUINFO"
        /*0018*/ 	.short	0x0002
        /*001a*/ 	.short	0x0064
        /*001c*/ 	.short	0x0082
	.zero		2


//--------------------- .nv.info                  --------------------------
	.section	.nv.info,"",@"SHT_CUDA_INFO"
	.align	4


	//----- nvinfo : EIATTR_REGCOUNT
	.align		4
        /*0000*/ 	.byte	0x04, 0x2f
        /*0002*/ 	.short	(.L_1 - .L_0)
	.align		4
.L_0:
        /*0004*/ 	.word	index@(_Z6matmulPfS_S_i)
        /*0008*/ 	.word	0x00000020


	//----- nvinfo : EIATTR_FRAME_SIZE
	.align		4
.L_1:
        /*000c*/ 	.byte	0x04, 0x11
        /*000e*/ 	.short	(.L_3 - .L_2)
	.align		4
.L_2:
        /*0010*/ 	.word	index@(_Z6matmulPfS_S_i)
        /*0014*/ 	.word	0x00000000


	//----- nvinfo : EIATTR_MIN_STACK_SIZE
	.align		4
.L_3:
        /*0018*/ 	.byte	0x04, 0x12
        /*001a*/ 	.short	(.L_5 - .L_4)
	.align		4
.L_4:
        /*001c*/ 	.word	index@(_Z6matmulPfS_S_i)
        /*0020*/ 	.word	0x00000000
.L_5:


//--------------------- .nv.compat                --------------------------
	.section	.nv.compat,"",@"SHT_CUDA_COMPAT_INFO"
	.align	4
        /*0000*/ 	.byte	0x02, 0x09, 0x00, 0x00, 0x02, 0x02, 0x01, 0x00, 0x02, 0x05, 0x05, 0x00, 0x03, 0x07, 0x01, 0x01
        /*0010*/ 	.byte	0x02, 0x03, 0x00, 0x00, 0x02, 0x06, 0x01, 0x00, 0x04, 0x0b, 0x08, 0x00, 0x09, 0x00, 0x00, 0x00
        /*0020*/ 	.byte	0x00, 0x00, 0x00, 0x00


//--------------------- .nv.info._Z6matmulPfS_S_i --------------------------
	.section	.nv.info._Z6matmulPfS_S_i,"",@"SHT_CUDA_INFO"
	.sectionflags	@""
	.align	4


	//----- nvinfo : EIATTR_CUDA_API_VERSION
	.align		4
        /*0000*/ 	.byte	0x04, 0x37
        /*0002*/ 	.short	(.L_7 - .L_6)
.L_6:
        /*0004*/ 	.word	0x00000082


	//----- nvinfo : EIATTR_KPARAM_INFO
	.align		4
.L_7:
        /*0008*/ 	.byte	0x04, 0x17
        /*000a*/ 	.short	(.L_9 - .L_8)
.L_8:
        /*000c*/ 	.word	0x00000000
        /*0010*/ 	.short	0x0003
        /*0012*/ 	.short	0x0018
        /*0014*/ 	.byte	0x00, 0xf0, 0x11, 0x00


	//----- nvinfo : EIATTR_KPARAM_INFO
	.align		4
.L_9:
        /*0018*/ 	.byte	0x04, 0x17
        /*001a*/ 	.short	(.L_11 - .L_10)
.L_10:
        /*001c*/ 	.word	0x00000000
        /*0020*/ 	.short	0x0002
        /*0022*/ 	.short	0x0010
        /*0024*/ 	.byte	0x00, 0xf5, 0x21, 0x00


	//----- nvinfo : EIATTR_KPARAM_INFO
	.align		4
.L_11:
        /*0028*/ 	.byte	0x04, 0x17
        /*002a*/ 	.short	(.L_13 - .L_12)
.L_12:
        /*002c*/ 	.word	0x00000000
        /*0030*/ 	.short	0x0001
        /*0032*/ 	.short	0x0008
        /*0034*/ 	.byte	0x00, 0xf5, 0x21, 0x00


	//----- nvinfo : EIATTR_KPARAM_INFO
	.align		4
.L_13:
        /*0038*/ 	.byte	0x04, 0x17
        /*003a*/ 	.short	(.L_15 - .L_14)
.L_14:
        /*003c*/ 	.word	0x00000000
        /*0040*/ 	.short	0x0000
        /*0042*/ 	.short	0x0000
        /*0044*/ 	.byte	0x00, 0xf5, 0x21, 0x00


	//----- nvinfo : EIATTR_SPARSE_MMA_MASK
	.align		4
.L_15:
        /*0048*/ 	.byte	0x03, 0x50
        /*004a*/ 	.short	0x0000


	//----- nvinfo : EIATTR_MAXREG_COUNT
	.align		4
        /*004c*/ 	.byte	0x03, 0x1b
        /*004e*/ 	.short	0x00ff


	//----- nvinfo : EIATTR_MERCURY_ISA_VERSION
	.align		4
        /*0050*/ 	.byte	0x03, 0x5f
        /*0052*/ 	.short	0x0101


	//----- nvinfo : EIATTR_VRC_CTA_INIT_COUNT
	.align		4
        /*0054*/ 	.byte	0x02, 0x4a
	.zero		1
	.zero		1


	//----- nvinfo : EIATTR_EXIT_INSTR_OFFSETS
	.align		4
        /*0058*/ 	.byte	0x04, 0x1c
        /*005a*/ 	.short	(.L_17 - .L_16)


	//   ....[0]....
.L_16:
        /*005c*/ 	.word	0x000000d0


	//   ....[1]....
        /*0060*/ 	.word	0x00000930


	//----- nvinfo : EIATTR_CBANK_PARAM_SIZE
	.align		4
.L_17:
        /*0064*/ 	.byte	0x03, 0x19
        /*0066*/ 	.short	0x001c


	//----- nvinfo : EIATTR_PARAM_CBANK
	.align		4
        /*0068*/ 	.byte	0x04, 0x0a
        /*006a*/ 	.short	(.L_19 - .L_18)
	.align		4
.L_18:
        /*006c*/ 	.word	index@(.nv.constant0._Z6matmulPfS_S_i)
        /*0070*/ 	.short	0x0380
        /*0072*/ 	.short	0x001c


	//----- nvinfo : EIATTR_SW_WAR
	.align		4
.L_19:
        /*0074*/ 	.byte	0x04, 0x36
        /*0076*/ 	.short	(.L_21 - .L_20)
.L_20:
        /*0078*/ 	.word	0x00000008
.L_21:


//--------------------- .nv.callgraph             --------------------------
	.section	.nv.callgraph,"",@"SHT_CUDA_CALLGRAPH"
	.align	4
	.sectionentsize	8
	.align		4
        /*0000*/ 	.word	0x00000000
	.align		4
        /*0004*/ 	.word	0xffffffff
	.align		4
        /*0008*/ 	.word	0x00000000
	.align		4
        /*000c*/ 	.word	0xfffffffe
	.align		4
        /*0010*/ 	.word	0x00000000
	.align		4
        /*0014*/ 	.word	0xfffffffd
	.align		4
        /*0018*/ 	.word	0x00000000
	.align		4
        /*001c*/ 	.word	0xfffffffc


//--------------------- .text._Z6matmulPfS_S_i    --------------------------
	.section	.text._Z6matmulPfS_S_i,"ax",@progbits
	.align	128
        .global         _Z6matmulPfS_S_i
        .type           _Z6matmulPfS_S_i,@function
        .size           _Z6matmulPfS_S_i,(.L_x_5 - _Z6matmulPfS_S_i)
        .other          _Z6matmulPfS_S_i,@"STO_CUDA_ENTRY STV_DEFAULT"
_Z6matmulPfS_S_i:
.text._Z6matmulPfS_S_i:
[----:B------:R-:W-:Y:S01]  /*0000*/  LDC R1, c[0x0][0x37c] ;  /* 0x0000df00ff017b82 */ /* 0x000fe20000000800 */
[----:B------:R-:W0:Y:S07]  /*0010*/  S2R R3, SR_TID.X ;  /* 0x0000000000037919 */ /* 0x000e2e0000002100 */
[----:B------:R-:W1:Y:S01]  /*0020*/  S2UR UR4, SR_CTAID.Y ;  /* 0x00000000000479c3 */ /* 0x000e620000002600 */
[----:B------:R-:W2:Y:S07]  /*0030*/  S2R R9, SR_TID.Y ;  /* 0x0000000000097919 */ /* 0x000eae0000002200 */
[----:B------:R-:W0:Y:S08]  /*0040*/  S2UR UR6, SR_CTAID.X ;  /* 0x00000000000679c3 */ /* 0x000e300000002500 */
[----:B------:R-:W0:Y:S01]  /*0050*/  LDC R4, c[0x0][0x360] ;  /* 0x0000d800ff047b82 */ /* 0x000e220000000800 */
[----:B------:R-:W1:Y:S07]  /*0060*/  LDCU UR5, c[0x0][0x364] ;  /* 0x00006c80ff0577ac */ /* 0x000e6e0008000800 */
[----:B------:R-:W3:Y:S01]  /*0070*/  LDC R0, c[0x0][0x398] ;  /* 0x0000e600ff007b82 */ /* 0x000ee20000000800 */
[----:B-1----:R-:W-:Y:S01]  /*0080*/  UIMAD UR4, UR4, UR5, URZ ;  /* 0x00000005040472a4 */ /* 0x002fe2000f8e02ff */
[----:B0-----:R-:W-:-:S05]  /*0090*/  IMAD R4, R4, UR6, R3 ;  /* 0x0000000604047c24 */ /* 0x001fca000f8e0203 */
[----:B--2---:R-:W-:-:S04]  /*00a0*/  IADD3 R3, PT, PT, R9, UR4, RZ ;  /* 0x0000000409037c10 */ /* 0x004fc8000fffe0ff */
[----:B------:R-:W-:-:S04]  /*00b0*/  VIMNMX R5, PT, PT, R4, R3, !PT ;  /* 0x0000000304057248 */ /* 0x000fc80007fe0100 */
[----:B---3--:R-:W-:-:S13]  /*00c0*/  ISETP.GE.AND P0, PT, R5, R0, PT ;  /* 0x000000000500720c */ /* 0x008fda0003f06270 */
[----:B------:R-:W-:Y:S05]  /*00d0*/  @P0 EXIT ;  /* 0x000000000000094d */ /* 0x000fea0003800000 */
[C---:B------:R-:W-:Y:S01]  /*00e0*/  ISETP.GE.U32.AND P1, PT, R0.reuse, 0x8, PT ;  /* 0x000000080000780c */ /* 0x040fe20003f26070 */
[----:B------:R-:W0:Y:S01]  /*00f0*/  LDCU.64 UR8, c[0x0][0x358] ;  /* 0x00006b00ff0877ac */ /* 0x000e220008000a00 */
[----:B------:R-:W-:Y:S01]  /*0100*/  LOP3.LUT R2, R0, 0x7, RZ, 0xc0, !PT ;  /* 0x0000000700027812 */ /* 0x000fe200078ec0ff */
[----:B------:R-:W-:Y:S02]  /*0110*/  HFMA2 R10, -RZ, RZ, 0, 0 ;  /* 0x00000000ff0a7431 */ /* 0x000fe400000001ff */
[----:B------:R-:W-:Y:S01]  /*0120*/  IMAD R4, R4, R0, RZ ;  /* 0x0000000004047224 */ /* 0x000fe200078e02ff */
[----:B------:R-:W-:Y:S02]  /*0130*/  MOV R7, RZ ;  /* 0x000000ff00077202 */ /* 0x000fe40000000f00 */
[----:B------:R-:W-:-:S05]  /*0140*/  ISETP.NE.AND P0, PT, R2, RZ, PT ;  /* 0x000000ff0200720c */ /* 0x000fca0003f05270 */
[----:B------:R-:W-:Y:S08]  /*0150*/  @!P1 BRA `(.L_x_0) ;  /* 0x0000000000fc9947 */ /* 0x000ff00003800000 */
[----:B------:R-:W1:Y:S01]  /*0160*/  LDCU.64 UR6, c[0x0][0x380] ;  /* 0x00007000ff0677ac */ /* 0x000e620008000a00 */
[C---:B------:R-:W-:Y:S01]  /*0170*/  LOP3.LUT R7, R0.reuse, 0x7ffffff8, RZ, 0xc0, !PT ;  /* 0x7ffffff800077812 */ /* 0x040fe200078ec0ff */
[C-C-:B------:R-:W-:Y:S01]  /*0180*/  IMAD R11, R0.reuse, 0x3, R3.reuse ;  /* 0x00000003000b7824 */ /* 0x140fe200078e0203 */
[CC--:B------:R-:W-:Y:S01]  /*0190*/  LEA R5, R0.reuse, R3.reuse, 0x1 ;  /* 0x0000000300057211 */ /* 0x0c0fe200078e08ff */
[C-C-:B------:R-:W-:Y:S01]  /*01a0*/  IMAD R15, R0.reuse, 0x5, R3.reuse ;  /* 0x00000005000f7824 */ /* 0x140fe200078e0203 */
[CC--:B------:R-:W-:Y:S01]  /*01b0*/  LEA R13, R0.reuse, R3.reuse, 0x2 ;  /* 0x00000003000d7211 */ /* 0x0c0fe200078e10ff */
[C-C-:B------:R-:W-:Y:S01]  /*01c0*/  IMAD R17, R0.reuse, 0x6, R3.reuse ;  /* 0x0000000600117824 */ /* 0x140fe200078e0203 */
[----:B------:R-:W-:Y:S01]  /*01d0*/  MOV R10, RZ ;  /* 0x000000ff000a7202 */ /* 0x000fe20000000f00 */
[----:B------:R-:W-:Y:S01]  /*01e0*/  IMAD R25, R0, 0x7, R3 ;  /* 0x0000000700197824 */ /* 0x000fe200078e0203 */
[----:B------:R-:W-:Y:S02]  /*01f0*/  MOV R8, R4 ;  /* 0x0000000400087202 */ /* 0x000fe40000000f00 */
[----:B------:R-:W-:-:S02]  /*0200*/  MOV R29, R3 ;  /* 0x00000003001d7202 */ /* 0x000fc40000000f00 */
[----:B------:R-:W-:Y:S02]  /*0210*/  IADD3 R6, PT, PT, -R7, RZ, RZ ;  /* 0x000000ff07067210 */ /* 0x000fe40007ffe1ff */
[----:B------:R-:W-:Y:S01]  /*0220*/  IADD3 R9, PT, PT, R0, UR4, R9 ;  /* 0x0000000400097c10 */ /* 0x000fe2000fffe009 */
[----:B-1----:R-:W-:-:S04]  /*0230*/  UIADD3 UR5, UP0, UPT, UR6, 0x10, URZ ;  /* 0x0000001006057890 */ /* 0x002fc8000ff1e0ff */
[----:B------:R-:W-:-:S12]  /*0240*/  UIADD3.X UR4, UPT, UPT, URZ, UR7, URZ, UP0, !UPT ;  /* 0x00000007ff047290 */ /* 0x000fd800087fe4ff */
.L_x_1:
[----:B------:R-:W1:Y:S01]  /*0250*/  LDC.64 R18, c[0x0][0x388] ;  /* 0x0000e200ff127b82 */ /* 0x000e620000000a00 */
[----:B------:R-:W-:Y:S02]  /*0260*/  MOV R20, UR5 ;  /* 0x0000000500147c02 */ /* 0x000fe40008000f00 */
[----:B------:R-:W-:-:S03]  /*0270*/  MOV R21, UR4 ;  /* 0x0000000400157c02 */ /* 0x000fc60008000f00 */
[----:B------:R-:W-:-:S05]  /*0280*/  IMAD.WIDE R20, R8, 0x4, R20 ;  /* 0x0000000408147825 */ /* 0x000fca00078e0214 */
[----:B0-----:R-:W2:Y:S04]  /*0290*/  LDG.E R12, desc[UR8][R20.64+-0x10] ;  /* 0xfffff008140c7981 */ /* 0x001ea8000c1e1900 */
[----:B------:R-:W3:Y:S04]  /*02a0*/  LDG.E R14, desc[UR8][R20.64+-0xc] ;  /* 0xfffff408140e7981 */ /* 0x000ee8000c1e1900 */
[----:B------:R-:W4:Y:S01]  /*02b0*/  LDG.E R28, desc[UR8][R20.64+-0x8] ;  /* 0xfffff808141c7981 */ /* 0x000f22000c1e1900 */
[----:B-1----:R-:W-:-:S03]  /*02c0*/  IMAD.WIDE.U32 R22, R29, 0x4, R18 ;  /* 0x000000041d167825 */ /* 0x002fc600078e0012 */
[----:B------:R-:W5:Y:S04]  /*02d0*/  LDG.E R16, desc[UR8][R20.64+-0x4] ;  /* 0xfffffc0814107981 */ /* 0x000f68000c1e1900 */
[----:B------:R-:W2:Y:S01]  /*02e0*/  LDG.E R23, desc[UR8][R22.64] ;  /* 0x0000000816177981 */ /* 0x000ea2000c1e1900 */
[----:B------:R-:W-:-:S04]  /*02f0*/  IMAD.WIDE.U32 R26, R9, 0x4, R18 ;  /* 0x00000004091a7825 */ /* 0x000fc800078e0012 */
[----:B--2---:R-:W-:Y:S01]  /*0300*/  FFMA R10, R12, R23, R10 ;  /* 0x000000170c0a7223 */ /* 0x004fe2000000000a */
[--C-:B------:R-:W-:Y:S01]  /*0310*/  IMAD.WIDE.U32 R22, R5, 0x4, R18.reuse ;  /* 0x0000000405167825 */ /* 0x100fe200078e0012 */
[----:B------:R0:W3:Y:S05]  /*0320*/  LDG.E R12, desc[UR8][R26.64] ;  /* 0x000000081a0c7981 */ /* 0x0000ea000c1e1900 */
[----:B------:R-:W4:Y:S01]  /*0330*/  LDG.E R23, desc[UR8][R22.64] ;  /* 0x0000000816177981 */ /* 0x000f22000c1e1900 */
[----:B0-----:R-:W-:-:S05]  /*0340*/  IMAD.WIDE.U32 R26, R11, 0x4, R18 ;  /* 0x000000040b1a7825 */ /* 0x001fca00078e0012 */
[----:B------:R0:W5:Y:S02]  /*0350*/  LDG.E R24, desc[UR8][R26.64] ;  /* 0x000000081a187981 */ /* 0x000164000c1e1900 */
[----:B0-----:R-:W-:-:S04]  /*0360*/  IMAD.WIDE.U32 R26, R13, 0x4, R18 ;  /* 0x000000040d1a7825 */ /* 0x001fc800078e0012 */
[----:B---3--:R-:W-:Y:S02]  /*0370*/  FFMA R10, R14, R12, R10 ;  /* 0x0000000c0e0a7223 */ /* 0x008fe4000000000a */
[----:B------:R-:W2:Y:S02]  /*0380*/  LDG.E R14, desc[UR8][R20.64+0x4] ;  /* 0x00000408140e7981 */ /* 0x000ea4000c1e1900 */
[----:B----4-:R-:W-:Y:S01]  /*0390*/  FFMA R10, R28, R23, R10 ;  /* 0x000000171c0a7223 */ /* 0x010fe2000000000a */
[----:B------:R-:W-:Y:S01]  /*03a0*/  IMAD.WIDE.U32 R22, R15, 0x4, R18 ;  /* 0x000000040f167825 */ /* 0x000fe200078e0012 */
[----:B------:R-:W3:Y:S04]  /*03b0*/  LDG.E R12, desc[UR8][R20.64+0x8] ;  /* 0x00000808140c7981 */ /* 0x000ee8000c1e1900 */
[----:B------:R-:W4:Y:S01]  /*03c0*/  LDG.E R28, desc[UR8][R20.64+0xc] ;  /* 0x00000c08141c7981 */ /* 0x000f22000c1e1900 */
[----:B-----5:R-:W-:-:S03]  /*03d0*/  FFMA R10, R16, R24, R10 ;  /* 0x00000018100a7223 */ /* 0x020fc6000000000a */
[----:B------:R-:W2:Y:S04]  /*03e0*/  LDG.E R23, desc[UR8][R22.64] ;  /* 0x0000000816177981 */ /* 0x000ea8000c1e1900 */
[----:B------:R0:W5:Y:S04]  /*03f0*/  LDG.E R24, desc[UR8][R26.64] ;  /* 0x000000081a187981 */ /* 0x000168000c1e1900 */
[----:B------:R-:W5:Y:S01]  /*0400*/  LDG.E R16, desc[UR8][R20.64] ;  /* 0x0000000814107981 */ /* 0x000f62000c1e1900 */
[----:B0-----:R-:W-:-:S04]  /*0410*/  IMAD.WIDE.U32 R26, R17, 0x4, R18 ;  /* 0x00000004111a7825 */ /* 0x001fc800078e0012 */
[----:B------:R-:W-:Y:S02]  /*0420*/  IMAD.WIDE.U32 R18, R25, 0x4, R18 ;  /* 0x0000000419127825 */ /* 0x000fe400078e0012 */
[----:B------:R-:W3:Y:S04]  /*0430*/  LDG.E R27, desc[UR8][R26.64] ;  /* 0x000000081a1b7981 */ /* 0x000ee8000c1e1900 */
[----:B------:R-:W4:Y:S01]  /*0440*/  LDG.E R19, desc[UR8][R18.64] ;  /* 0x0000000812137981 */ /* 0x000f22000c1e1900 */
[----:B------:R-:W-:-:S04]  /*0450*/  IADD3 R6, PT, PT, R6, 0x8, RZ ;  /* 0x0000000806067810 */ /* 0x000fc80007ffe0ff */
[----:B------:R-:W-:Y:S02]  /*0460*/  ISETP.NE.AND P1, PT, R6, RZ, PT ;  /* 0x000000ff0600720c */ /* 0x000fe40003f25270 */
[C---:B------:R-:W-:Y:S02]  /*0470*/  LEA R9, R0.reuse, R9, 0x3 ;  /* 0x0000000900097211 */ /* 0x040fe400078e18ff */
[C---:B------:R-:W-:Y:S02]  /*0480*/  LEA R5, R0.reuse, R5, 0x3 ;  /* 0x0000000500057211 */ /* 0x040fe400078e18ff */
[C---:B------:R-:W-:Y:S02]  /*0490*/  LEA R11, R0.reuse, R11, 0x3 ;  /* 0x0000000b000b7211 */ /* 0x040fe400078e18ff */
[C---:B------:R-:W-:Y:S02]  /*04a0*/  LEA R13, R0.reuse, R13, 0x3 ;  /* 0x0000000d000d7211 */ /* 0x040fe400078e18ff */
[----:B------:R-:W-:-:S02]  /*04b0*/  LEA R15, R0, R15, 0x3 ;  /* 0x0000000f000f7211 */ /* 0x000fc400078e18ff */
[C---:B------:R-:W-:Y:S02]  /*04c0*/  LEA R17, R0.reuse, R17, 0x3 ;  /* 0x0000001100117211 */ /* 0x040fe400078e18ff */
[C---:B------:R-:W-:Y:S02]  /*04d0*/  LEA R25, R0.reuse, R25, 0x3 ;  /* 0x0000001900197211 */ /* 0x040fe400078e18ff */
[----:B------:R-:W-:Y:S02]  /*04e0*/  LEA R29, R0, R29, 0x3 ;  /* 0x0000001d001d7211 */ /* 0x000fe400078e18ff */
[----:B------:R-:W-:Y:S01]  /*04f0*/  IADD3 R8, PT, PT, R8, 0x8, RZ ;  /* 0x0000000808087810 */ /* 0x000fe20007ffe0ff */
[----:B-----5:R-:W-:-:S04]  /*0500*/  FFMA R10, R16, R24, R10 ;  /* 0x00000018100a7223 */ /* 0x020fc8000000000a */
[----:B--2---:R-:W-:-:S04]  /*0510*/  FFMA R10, R14, R23, R10 ;  /* 0x000000170e0a7223 */ /* 0x004fc8000000000a */
[----:B---3--:R-:W-:-:S04]  /*0520*/  FFMA R10, R12, R27, R10 ;  /* 0x0000001b0c0a7223 */ /* 0x008fc8000000000a */
[----:B----4-:R-:W-:Y:S01]  /*0530*/  FFMA R10, R28, R19, R10 ;  /* 0x000000131c0a7223 */ /* 0x010fe2000000000a */
[----:B------:R-:W-:Y:S06]  /*0540*/  @P1 BRA `(.L_x_1) ;  /* 0xfffffffc00401947 */ /* 0x000fec000383ffff */
.L_x_0:
[----:B------:R-:W-:Y:S05]  /*0550*/  @!P0 BRA `(.L_x_2) ;  /* 0x0000000000e48947 */ /* 0x000fea0003800000 */
[----:B------:R-:W-:Y:S02]  /*0560*/  ISETP.GE.U32.AND P0, PT, R2, 0x4, PT ;  /* 0x000000040200780c */ /* 0x000fe40003f06070 */
[----:B------:R-:W-:-:S04]  /*0570*/  LOP3.LUT R6, R0, 0x3, RZ, 0xc0, !PT ;  /* 0x0000000300067812 */ /* 0x000fc800078ec0ff */
[----:B------:R-:W-:-:S07]  /*0580*/  ISETP.NE.AND P1, PT, R6, RZ, PT ;  /* 0x000000ff0600720c */ /* 0x000fce0003f25270 */
[----:B------:R-:W-:Y:S06]  /*0590*/  @!P0 BRA `(.L_x_3) ;  /* 0x0000000000648947 */ /* 0x000fec0003800000 */
[----:B------:R-:W1:Y:S01]  /*05a0*/  LDC.64 R8, c[0x0][0x388] ;  /* 0x0000e200ff087b82 */ /* 0x000e620000000a00 */
[----:B------:R-:W-:Y:S01]  /*05b0*/  IMAD R19, R7, R0, R3 ;  /* 0x0000000007137224 */ /* 0x000fe200078e0203 */
[----:B------:R-:W-:-:S04]  /*05c0*/  IADD3 R5, PT, PT, R4, R7, RZ ;  /* 0x0000000704057210 */ /* 0x000fc80007ffe0ff */
[-C--:B------:R-:W-:Y:S02]  /*05d0*/  IADD3 R17, PT, PT, R19, R0.reuse, RZ ;  /* 0x0000000013117210 */ /* 0x080fe40007ffe0ff */
[----:B------:R-:W2:Y:S02]  /*05e0*/  LDC.64 R12, c[0x0][0x380] ;  /* 0x0000e000ff0c7b82 */ /* 0x000ea40000000a00 */
[----:B------:R-:W-:Y:S01]  /*05f0*/  IADD3 R11, PT, PT, R17, R0, RZ ;  /* 0x00000000110b7210 */ /* 0x000fe20007ffe0ff */
[----:B-1----:R-:W-:-:S04]  /*0600*/  IMAD.WIDE.U32 R18, R19, 0x4, R8 ;  /* 0x0000000413127825 */ /* 0x002fc800078e0008 */
[----:B------:R-:W-:Y:S02]  /*0610*/  IMAD.WIDE.U32 R16, R17, 0x4, R8 ;  /* 0x0000000411107825 */ /* 0x000fe400078e0008 */
[----:B0-----:R-:W3:Y:S02]  /*0620*/  LDG.E R18, desc[UR8][R18.64] ;  /* 0x0000000812127981 */ /* 0x001ee4000c1e1900 */
[----:B--2---:R-:W-:Y:S02]  /*0630*/  IMAD.WIDE R12, R5, 0x4, R12 ;  /* 0x00000004050c7825 */ /* 0x004fe400078e020c */
[----:B------:R-:W2:Y:S02]  /*0640*/  LDG.E R16, desc[UR8][R16.64] ;  /* 0x0000000810107981 */ /* 0x000ea4000c1e1900 */
[C-C-:B------:R-:W-:Y:S01]  /*0650*/  IMAD.WIDE.U32 R14, R11.reuse, 0x4, R8.reuse ;  /* 0x000000040b0e7825 */ /* 0x140fe200078e0008 */
[----:B------:R-:W-:Y:S01]  /*0660*/  IADD3 R11, PT, PT, R11, R0, RZ ;  /* 0x000000000b0b7210 */ /* 0x000fe20007ffe0ff */
[----:B------:R-:W3:Y:S04]  /*0670*/  LDG.E R5, desc[UR8][R12.64] ;  /* 0x000000080c057981 */ /* 0x000ee8000c1e1900 */
[----:B------:R-:W2:Y:S01]  /*0680*/  LDG.E R2, desc[UR8][R12.64+0x4] ;  /* 0x000004080c027981 */ /* 0x000ea2000c1e1900 */
[----:B------:R-:W-:-:S03]  /*0690*/  IMAD.WIDE.U32 R8, R11, 0x4, R8 ;  /* 0x000000040b087825 */ /* 0x000fc600078e0008 */
[----:B------:R-:W4:Y:S04]  /*06a0*/  LDG.E R14, desc[UR8][R14.64] ;  /* 0x000000080e0e7981 */ /* 0x000f28000c1e1900 */
[----:B------:R-:W4:Y:S04]  /*06b0*/  LDG.E R11, desc[UR8][R12.64+0x8] ;  /* 0x000008080c0b7981 */ /* 0x000f28000c1e1900 */
[----:B------:R-:W5:Y:S04]  /*06c0*/  LDG.E R21, desc[UR8][R12.64+0xc] ;  /* 0x00000c080c157981 */ /* 0x000f68000c1e1900 */
[----:B------:R-:W5:Y:S01]  /*06d0*/  LDG.E R8, desc[UR8][R8.64] ;  /* 0x0000000808087981 */ /* 0x000f62000c1e1900 */
[----:B------:R-:W-:Y:S01]  /*06e0*/  IADD3 R7, PT, PT, R7, 0x4, RZ ;  /* 0x0000000407077810 */ /* 0x000fe20007ffe0ff */
[----:B---3--:R-:W-:-:S04]  /*06f0*/  FFMA R5, R5, R18, R10 ;  /* 0x0000001205057223 */ /* 0x008fc8000000000a */
[----:B--2---:R-:W-:-:S04]  /*0700*/  FFMA R2, R2, R16, R5 ;  /* 0x0000001002027223 */ /* 0x004fc80000000005 */
[----:B----4-:R-:W-:-:S04]  /*0710*/  FFMA R2, R11, R14, R2 ;  /* 0x0000000e0b027223 */ /* 0x010fc80000000002 */
[----:B-----5:R-:W-:-:S07]  /*0720*/  FFMA R10, R21, R8, R2 ;  /* 0x00000008150a7223 */ /* 0x020fce0000000002 */
.L_x_3:
[----:B------:R-:W-:Y:S05]  /*0730*/  @!P1 BRA `(.L_x_2) ;  /* 0x00000000006c9947 */ /* 0x000fea0003800000 */
[----:B------:R-:W1:Y:S01]  /*0740*/  LDC.64 R18, c[0x0][0x388] ;  /* 0x0000e200ff127b82 */ /* 0x000e620000000a00 */
[----:B------:R-:W-:Y:S02]  /*0750*/  ISETP.NE.AND P0, PT, R6, 0x1, PT ;  /* 0x000000010600780c */ /* 0x000fe40003f05270 */
[----:B------:R-:W-:-:S04]  /*0760*/  LOP3.LUT R2, R0, 0x1, RZ, 0xc0, !PT ;  /* 0x0000000100027812 */ /* 0x000fc800078ec0ff */
[----:B------:R-:W-:Y:S01]  /*0770*/  ISETP.NE.U32.AND P1, PT, R2, 0x1, PT ;  /* 0x000000010200780c */ /* 0x000fe20003f25070 */
[----:B------:R-:W2:Y:S06]  /*0780*/  LDC.64 R8, c[0x0][0x380] ;  /* 0x0000e000ff087b82 */ /* 0x000eac0000000a00 */
[C---:B------:R-:W-:Y:S01]  /*0790*/  @P0 IMAD R17, R7.reuse, R0, R3 ;  /* 0x0000000007110224 */ /* 0x040fe200078e0203 */
[----:B------:R-:W-:Y:S01]  /*07a0*/  @P0 IADD3 R5, PT, PT, R4, R7, RZ ;  /* 0x0000000704050210 */ /* 0x000fe20007ffe0ff */
[----:B------:R-:W3:Y:S01]  /*07b0*/  LDC.64 R14, c[0x0][0x380] ;  /* 0x0000e000ff0e7b82 */ /* 0x000ee20000000a00 */
[----:B------:R-:W-:-:S02]  /*07c0*/  @P0 IADD3 R7, PT, PT, R7, 0x2, RZ ;  /* 0x0000000207070810 */ /* 0x000fc40007ffe0ff */
[----:B------:R-:W-:-:S05]  /*07d0*/  @P0 IADD3 R11, PT, PT, R17, R0, RZ ;  /* 0x00000000110b0210 */ /* 0x000fca0007ffe0ff */
[----:B------:R-:W4:Y:S01]  /*07e0*/  LDC.64 R12, c[0x0][0x388] ;  /* 0x0000e200ff0c7b82 */ /* 0x000f220000000a00 */
[----:B-1----:R-:W-:-:S04]  /*07f0*/  @P0 IMAD.WIDE.U32 R16, R17, 0x4, R18 ;  /* 0x0000000411100825 */ /* 0x002fc800078e0012 */
[----:B------:R-:W-:Y:S02]  /*0800*/  @P0 IMAD.WIDE.U32 R18, R11, 0x4, R18 ;  /* 0x000000040b120825 */ /* 0x000fe400078e0012 */
[----:B0-----:R-:W5:Y:S02]  /*0810*/  @P0 LDG.E R16, desc[UR8][R16.64] ;  /* 0x0000000810100981 */ /* 0x001f64000c1e1900 */
[----:B--2---:R-:W-:Y:S01]  /*0820*/  @P0 IMAD.WIDE R8, R5, 0x4, R8 ;  /* 0x0000000405080825 */ /* 0x004fe200078e0208 */
[----:B------:R-:W-:Y:S01]  /*0830*/  @!P1 IADD3 R5, PT, PT, R4, R7, RZ ;  /* 0x0000000704059210 */ /* 0x000fe20007ffe0ff */
[----:B------:R-:W2:Y:S02]  /*0840*/  @P0 LDG.E R18, desc[UR8][R18.64] ;  /* 0x0000000812120981 */ /* 0x000ea4000c1e1900 */
[----:B------:R-:W-:Y:S02]  /*0850*/  @!P1 IMAD R7, R7, R0, R3 ;  /* 0x0000000007079224 */ /* 0x000fe400078e0203 */
[----:B------:R-:W5:Y:S01]  /*0860*/  @P0 LDG.E R11, desc[UR8][R8.64] ;  /* 0x00000008080b0981 */ /* 0x000f62000c1e1900 */
[----:B---3--:R-:W-:-:S03]  /*0870*/  @!P1 IMAD.WIDE R14, R5, 0x4, R14 ;  /* 0x00000004050e9825 */ /* 0x008fc600078e020e */
[----:B------:R-:W2:Y:S04]  /*0880*/  @P0 LDG.E R0, desc[UR8][R8.64+0x4] ;  /* 0x0000040808000981 */ /* 0x000ea8000c1e1900 */
[----:B------:R-:W3:Y:S01]  /*0890*/  @!P1 LDG.E R15, desc[UR8][R14.64] ;  /* 0x000000080e0f9981 */ /* 0x000ee2000c1e1900 */
[----:B----4-:R-:W-:-:S06]  /*08a0*/  @!P1 IMAD.WIDE.U32 R12, R7, 0x4, R12 ;  /* 0x00000004070c9825 */ /* 0x010fcc00078e000c */
[----:B------:R-:W3:Y:S01]  /*08b0*/  @!P1 LDG.E R12, desc[UR8][R12.64] ;  /* 0x000000080c0c9981 */ /* 0x000ee2000c1e1900 */
[----:B-----5:R-:W-:-:S04]  /*08c0*/  @P0 FFMA R11, R11, R16, R10 ;  /* 0x000000100b0b0223 */ /* 0x020fc8000000000a */
[----:B--2---:R-:W-:-:S04]  /*08d0*/  @P0 FFMA R10, R0, R18, R11 ;  /* 0x00000012000a0223 */ /* 0x004fc8000000000b */
[----:B---3--:R-:W-:-:S07]  /*08e0*/  @!P1 FFMA R10, R15, R12, R10 ;  /* 0x0000000c0f0a9223 */ /* 0x008fce000000000a */
.L_x_2:
[----:B------:R-:W1:Y:S01]  /*08f0*/  LDC.64 R6, c[0x0][0x390] ;  /* 0x0000e400ff067b82 */ /* 0x000e620000000a00 */
[----:B------:R-:W-:-:S05]  /*0900*/  IADD3 R3, PT, PT, R3, R4, RZ ;  /* 0x0000000403037210 */ /* 0x000fca0007ffe0ff */
[----:B-1----:R-:W-:-:S05]  /*0910*/  IMAD.WIDE R2, R3, 0x4, R6 ;  /* 0x0000000403027825 */ /* 0x002fca00078e0206 */
[----:B0-----:R-:W-:Y:S01]  /*0920*/  STG.E desc[UR8][R2.64], R10 ;  /* 0x0000000a02007986 */ /* 0x001fe2000c101908 */
[----:B------:R-:W-:Y:S05]  /*0930*/  EXIT ;  /* 0x000000000000794d */ /* 0x000fea0003800000 */
.L_x_4:
[----:B------:R-:W-:-:S00]  /*0940*/  BRA `(.L_x_4) ;  /* 0xfffffffc00fc7947 */ /* 0x000fc0000383ffff */
[----:B------:R-:W-:-:S00]  /*0950*/  NOP ;  /* 0x0000000000007918 */ /* 0x000fc00000000000 */
        /* <DEDUP_REMOVED lines=10> */
.L_x_5:


//--------------------- .nv.shared.reserved.0     --------------------------
	.section	.nv.shared.reserved.0,"aw",@nobits
	.weak		__nv_reservedSMEM_offset_0_alias
	.size		__nv_reservedSMEM_offset_0_alias, 0, 64
	.other		__nv_reservedSMEM_offset_0_alias,@"STO_CUDA_RESERVED_SHARED STV_DEFAULT"
__nv_reservedSMEM_offset_0_alias:
	.zero		0
	.zero		64


//--------------------- .nv.constant0._Z6matmulPfS_S_i --------------------------
	.section	.nv.constant0._Z6matmulPfS_S_i,"a",@progbits
	.sectionflags	@""
	.align	4
.nv.constant0._Z6matmulPfS_S_i:
	.zero		924


//--------------------- SYMBOLS --------------------------

	.type		.nv.reservedSmem.offset0,@object
	.size		.nv.reservedSmem.offset0,0x4
